//
// Generated by NVIDIA NVVM Compiler
//
// Compiler Build ID: CL-36424714
// Cuda compilation tools, release 13.0, V13.0.88
// Based on NVVM 20.0.0
//

.version 9.0
.target sm_100
.address_size 64

	// .globl	_Z12vecAddKernelPfS_S_

.visible .entry _Z12vecAddKernelPfS_S_(
	.param .u64 .ptr .align 1 _Z12vecAddKernelPfS_S__param_0,
	.param .u64 .ptr .align 1 _Z12vecAddKernelPfS_S__param_1,
	.param .u64 .ptr .align 1 _Z12vecAddKernelPfS_S__param_2
)
{
	.reg .b32 	%r<5>;
	.reg .b32 	%f<4>;
	.reg .b64 	%rd<11>;

	ld.param.u64 	%rd1, [_Z12vecAddKernelPfS_S__param_0];
	ld.param.u64 	%rd2, [_Z12vecAddKernelPfS_S__param_1];
	ld.param.u64 	%rd3, [_Z12vecAddKernelPfS_S__param_2];
	cvta.to.global.u64 	%rd4, %rd3;
	cvta.to.global.u64 	%rd5, %rd2;
	cvta.to.global.u64 	%rd6, %rd1;
	mov.u32 	%r1, %tid.x;
	mov.u32 	%r2, %ctaid.x;
	mov.u32 	%r3, %ntid.x;
	mad.lo.s32 	%r4, %r2, %r3, %r1;
	mul.wide.s32 	%rd7, %r4, 4;
	add.s64 	%rd8, %rd6, %rd7;
	ld.global.f32 	%f1, [%rd8];
	add.s64 	%rd9, %rd5, %rd7;
	ld.global.f32 	%f2, [%rd9];
	add.f32 	%f3, %f1, %f2;
	add.s64 	%rd10, %rd4, %rd7;
	st.global.f32 	[%rd10], %f3;
	ret;

}


// ===== COMPILED SASS (sm_100) =====

	.target	sm_100

	.elftype	@"ET_EXEC"


//--------------------- .note.nv.tkinfo           --------------------------
	.section	.note.nv.tkinfo,"",@"SHT_NOTE"
	.sectionflags	@"SHF_NOTE_NV_TKINFO"
	.tkinfo
        /*0018*/ 	.word	0x00000002
        /*0030*/ 	.string	""
        /*0030*/ 	.string	"ptxas"
        /*0030*/ 	.string	"Cuda compilation tools, release 13.0, V13.0.88"
        /*0030*/ 	.string	"Build cuda_13.0.r13.0/compiler.36424714_0"
        /*0030*/ 	.string	"-arch sm_100 -m 64 "



//--------------------- .note.nv.cuinfo           --------------------------
	.section	.note.nv.cuinfo,"",@"SHT_NOTE"
	.sectionflags	@"SHF_NOTE_NV_CUINFO"
        /*0018*/ 	.short	0x0002
        /*001a*/ 	.short	0x0064
        /*001c*/ 	.short	0x0082
	.zero		2


//--------------------- .nv.info                  --------------------------
	.section	.nv.info,"",@"SHT_CUDA_INFO"
	.align	4


	//----- nvinfo : EIATTR_REGCOUNT
	.align		4
        /*0000*/ 	.byte	0x04, 0x2f
        /*0002*/ 	.short	(.L_1 - .L_0)
	.align		4
.L_0:
        /*0004*/ 	.word	index@(_Z12vecAddKernelPfS_S_)
        /*0008*/ 	.word	0x0000000c


	//----- nvinfo : EIATTR_FRAME_SIZE
	.align		4
.L_1:
        /*000c*/ 	.byte	0x04, 0x11
        /*000e*/ 	.short	(.L_3 - .L_2)
	.align		4
.L_2:
        /*0010*/ 	.word	index@(_Z12vecAddKernelPfS_S_)
        /*0014*/ 	.word	0x00000000


	//----- nvinfo : EIATTR_MIN_STACK_SIZE
	.align		4
.L_3:
        /*0018*/ 	.byte	0x04, 0x12
        /*001a*/ 	.short	(.L_5 - .L_4)
	.align		4
.L_4:
        /*001c*/ 	.word	index@(_Z12vecAddKernelPfS_S_)
        /*0020*/ 	.word	0x00000000
.L_5:


//--------------------- .nv.compat                --------------------------
	.section	.nv.compat,"",@"SHT_CUDA_COMPAT_INFO"
	.align	4
        /*0000*/ 	.byte	0x02, 0x09, 0x00, 0x00, 0x02, 0x02, 0x01, 0x00, 0x02, 0x05, 0x05, 0x00, 0x03, 0x07, 0x01, 0x01
        /*0010*/ 	.byte	0x02, 0x03, 0x00, 0x00, 0x02, 0x06, 0x01, 0x00, 0x04, 0x0b, 0x08, 0x00, 0x09, 0x00, 0x00, 0x00
        /*0020*/ 	.byte	0x00, 0x00, 0x00, 0x00


//--------------------- .nv.info._Z12vecAddKernelPfS_S_ --------------------------
	.section	.nv.info._Z12vecAddKernelPfS_S_,"",@"SHT_CUDA_INFO"
	.sectionflags	@""
	.align	4


	//----- nvinfo : EIATTR_CUDA_API_VERSION
	.align		4
        /*0000*/ 	.byte	0x04, 0x37
        /*0002*/ 	.short	(.L_7 - .L_6)
.L_6:
        /*0004*/ 	.word	0x00000082


	//----- nvinfo : EIATTR_KPARAM_INFO
	.align		4
.L_7:
        /*0008*/ 	.byte	0x04, 0x17
        /*000a*/ 	.short	(.L_9 - .L_8)
.L_8:
        /*000c*/ 	.word	0x00000000
        /*0010*/ 	.short	0x0002
        /*0012*/ 	.short	0x0010
        /*0014*/ 	.byte	0x00, 0xf5, 0x21, 0x00


	//----- nvinfo : EIATTR_KPARAM_INFO
	.align		4
.L_9:
        /*0018*/ 	.byte	0x04, 0x17
        /*001a*/ 	.short	(.L_11 - .L_10)
.L_10:
        /*001c*/ 	.word	0x00000000
        /*0020*/ 	.short	0x0001
        /*0022*/ 	.short	0x0008
        /*0024*/ 	.byte	0x00, 0xf5, 0x21, 0x00


	//----- nvinfo : EIATTR_KPARAM_INFO
	.align		4
.L_11:
        /*0028*/ 	.byte	0x04, 0x17
        /*002a*/ 	.short	(.L_13 - .L_12)
.L_12:
        /*002c*/ 	.word	0x00000000
        /*0030*/ 	.short	0x0000
        /*0032*/ 	.short	0x0000
        /*0034*/ 	.byte	0x00, 0xf5, 0x21, 0x00


	//----- nvinfo : EIATTR_SPARSE_MMA_MASK
	.align		4
.L_13:
        /*0038*/ 	.byte	0x03, 0x50
        /*003a*/ 	.short	0x0000


	//----- nvinfo : EIATTR_MAXREG_COUNT
	.align		4
        /*003c*/ 	.byte	0x03, 0x1b
        /*003e*/ 	.short	0x00ff


	//----- nvinfo : EIATTR_MERCURY_ISA_VERSION
	.align		4
        /*0040*/ 	.byte	0x03, 0x5f
        /*0042*/ 	.short	0x0101


	//----- nvinfo : EIATTR_VRC_CTA_INIT_COUNT
	.align		4
        /*0044*/ 	.byte	0x02, 0x4a
	.zero		1
	.zero		1


	//----- nvinfo : EIATTR_EXIT_INSTR_OFFSETS
	.align		4
        /*0048*/ 	.byte	0x04, 0x1c
        /*004a*/ 	.short	(.L_15 - .L_14)


	//   ....[0]....
.L_14:
        /*004c*/ 	.word	0x00000100


	//----- nvinfo : EIATTR_CBANK_PARAM_SIZE
	.align		4
.L_15:
        /*0050*/ 	.byte	0x03, 0x19
        /*0052*/ 	.short	0x0018


	//----- nvinfo : EIATTR_PARAM_CBANK
	.align		4
        /*0054*/ 	.byte	0x04, 0x0a
        /*0056*/ 	.short	(.L_17 - .L_16)
	.align		4
.L_16:
        /*0058*/ 	.word	index@(.nv.constant0._Z12vecAddKernelPfS_S_)
        /*005c*/ 	.short	0x0380
        /*005e*/ 	.short	0x0018


	//----- nvinfo : EIATTR_SW_WAR
	.align		4
.L_17:
        /*0060*/ 	.byte	0x04, 0x36
        /*0062*/ 	.short	(.L_19 - .L_18)
.L_18:
        /*0064*/ 	.word	0x00000008
.L_19:


//--------------------- .nv.callgraph             --------------------------
	.section	.nv.callgraph,"",@"SHT_CUDA_CALLGRAPH"
	.align	4
	.sectionentsize	8
	.align		4
        /*0000*/ 	.word	0x00000000
	.align		4
        /*0004*/ 	.word	0xffffffff
	.align		4
        /*0008*/ 	.word	0x00000000
	.align		4
        /*000c*/ 	.word	0xfffffffe
	.align		4
        /*0010*/ 	.word	0x00000000
	.align		4
        /*0014*/ 	.word	0xfffffffd
	.align		4
        /*0018*/ 	.word	0x00000000
	.align		4
        /*001c*/ 	.word	0xfffffffc


//--------------------- .text._Z12vecAddKernelPfS_S_ --------------------------
	.section	.text._Z12vecAddKernelPfS_S_,"ax",@progbits
	.align	128
        .global         _Z12vecAddKernelPfS_S_
        .type           _Z12vecAddKernelPfS_S_,@function
        .size           _Z12vecAddKernelPfS_S_,(.L_x_1 - _Z12vecAddKernelPfS_S_)
        .other          _Z12vecAddKernelPfS_S_,@"STO_CUDA_ENTRY STV_DEFAULT"
_Z12vecAddKernelPfS_S_:
.text._Z12vecAddKernelPfS_S_:
[----:B------:R-:W-:Y:S01]  /*0000*/  LDC R1, c[0x0][0x37c] ;  /* 0x0000df00ff017b82 */ /* 0x000fe20000000800 */
[----:B------:R-:W0:Y:S07]  /*0010*/  S2R R9, SR_TID.X ;  /* 0x0000000000097919 */ /* 0x000e2e0000002100 */
[----:B------:R-:W0:Y:S01]  /*0020*/  S2UR UR6, SR_CTAID.X ;  /* 0x00000000000679c3 */ /* 0x000e220000002500 */
[----:B------:R-:W1:Y:S07]  /*0030*/  LDCU.64 UR4, c[0x0][0x358] ;  /* 0x00006b00ff0477ac */ /* 0x000e6e0008000a00 */
[----:B------:R-:W0:Y:S08]  /*0040*/  LDC R0, c[0x0][0x360] ;  /* 0x0000d800ff007b82 */ /* 0x000e300000000800 */
[----:B------:R-:W2:Y:S08]  /*0050*/  LDC.64 R2, c[0x0][0x380] ;  /* 0x0000e000ff027b82 */ /* 0x000eb00000000a00 */
[----:B------:R-:W3:Y:S01]  /*0060*/  LDC.64 R4, c[0x0][0x388] ;  /* 0x0000e200ff047b82 */ /* 0x000ee20000000a00 */
[----:B0-----:R-:W-:-:S07]  /*0070*/  IMAD R9, R0, UR6, R9 ;  /* 0x0000000600097c24 */ /* 0x001fce000f8e0209 */
[----:B------:R-:W0:Y:S01]  /*0080*/  LDC.64 R6, c[0x0][0x390] ;  /* 0x0000e400ff067b82 */ /* 0x000e220000000a00 */
[----:B--2---:R-:W-:-:S06]  /*0090*/  IMAD.WIDE R2, R9, 0x4, R2 ;  /* 0x0000000409027825 */ /* 0x004fcc00078e0202 */
[----:B-1----:R-:W2:Y:S01]  /*00a0*/  LDG.E R2, desc[UR4][R2.64] ;  /* 0x0000000402027981 */ /* 0x002ea2000c1e1900 */
[----:B---3--:R-:W-:-:S06]  /*00b0*/  IMAD.WIDE R4, R9, 0x4, R4 ;  /* 0x0000000409047825 */ /* 0x008fcc00078e0204 */
[----:B------:R-:W2:Y:S01]  /*00c0*/  LDG.E R5, desc[UR4][R4.64] ;  /* 0x0000000404057981 */ /* 0x000ea2000c1e1900 */
[----:B0-----:R-:W-:-:S04]  /*00d0*/  IMAD.WIDE R6, R9, 0x4, R6 ;  /* 0x0000000409067825 */ /* 0x001fc800078e0206 */
[----:B--2---:R-:W-:-:S05]  /*00e0*/  FADD R9, R2, R5 ;  /* 0x0000000502097221 */ /* 0x004fca0000000000 */
[----:B------:R-:W-:Y:S01]  /*00f0*/  STG.E desc[UR4][R6.64], R9 ;  /* 0x0000000906007986 */ /* 0x000fe2000c101904 */
[----:B------:R-:W-:Y:S05]  /*0100*/  EXIT ;  /* 0x000000000000794d */ /* 0x000fea0003800000 */
.L_x_0:
[----:B------:R-:W-:-:S00]  /*0110*/  BRA `(.L_x_0) ;  /* 0xfffffffc00fc7947 */ /* 0x000fc0000383ffff */
[----:B------:R-:W-:-:S00]  /*0120*/  NOP ;  /* 0x0000000000007918 */ /* 0x000fc00000000000 */
        /* <DEDUP_REMOVED lines=13> */
.L_x_1:


//--------------------- .nv.shared.reserved.0     --------------------------
	.section	.nv.shared.reserved.0,"aw",@nobits
	.weak		__nv_reservedSMEM_offset_0_alias
	.size		__nv_reservedSMEM_offset_0_alias, 0, 64
	.other		__nv_reservedSMEM_offset_0_alias,@"STO_CUDA_RESERVED_SHARED STV_DEFAULT"
__nv_reservedSMEM_offset_0_alias:
	.zero		0
	.zero		64


//--------------------- .nv.constant0._Z12vecAddKernelPfS_S_ --------------------------
	.section	.nv.constant0._Z12vecAddKernelPfS_S_,"a",@progbits
	.sectionflags	@""
	.align	4
.nv.constant0._Z12vecAddKernelPfS_S_:
	.zero		920


//--------------------- SYMBOLS --------------------------

	.type		.nv.reservedSmem.offset0,@object
	.size		.nv.reservedSmem.offset0,0x4
